	.headerflags	@"EF_CUDA_TEXMODE_UNIFIED EF_CUDA_64BIT_ADDRESS EF_CUDA_ACCELERATORS EF_CUDA_SM90 EF_CUDA_VIRTUAL_SM(EF_CUDA_SM90)"
	.elftype	@"ET_EXEC"


//--------------------- .nv.info                  --------------------------
	.section	.nv.info,"",@"SHT_CUDA_INFO"
	.align	4


	//----- nvinfo : EIATTR_REGCOUNT
	.align		4
        /*0000*/ 	.byte	0x04, 0x2f
        /*0002*/ 	.short	(.L_3 - .L_2)
	.align		4
.L_2:
        /*0004*/ 	.word	index@(triton_poi_fused__native_batch_norm_legit_no_training_convolution_hardtanh_47)
        /*0008*/ 	.word	0x00000016


	//----- nvinfo : EIATTR_MIN_STACK_SIZE
	.align		4
.L_3:
        /*000c*/ 	.byte	0x04, 0x12
        /*000e*/ 	.short	(.L_5 - .L_4)
	.align		4
.L_4:
        /*0010*/ 	.word	index@(triton_poi_fused__native_batch_norm_legit_no_training_convolution_hardtanh_47)
        /*0014*/ 	.word	0x00000000


	//----- nvinfo : EIATTR_FRAME_SIZE
	.align		4
.L_5:
        /*0018*/ 	.byte	0x04, 0x11
        /*001a*/ 	.short	(.L_7 - .L_6)
	.align		4
.L_6:
        /*001c*/ 	.word	index@(triton_poi_fused__native_batch_norm_legit_no_training_convolution_hardtanh_47)
        /*0020*/ 	.word	0x00000000


	//----- nvinfo : EIATTR_MIN_STACK_SIZE
	.align		4
.L_7:
        /*0024*/ 	.byte	0x04, 0x12
        /*0026*/ 	.short	(.L_9 - .L_8)
	.align		4
.L_8:
        /*0028*/ 	.word	index@(triton_poi_fused__native_batch_norm_legit_no_training_convolution_hardtanh_47)
        /*002c*/ 	.word	0x00000000
.L_9:


//--------------------- .nv.info.triton_poi_fused__native_batch_norm_legit_no_training_convolution_hardtanh_47 --------------------------
	.section	.nv.info.triton_poi_fused__native_batch_norm_legit_no_training_convolution_hardtanh_47,"",@"SHT_CUDA_INFO"
	.sectionflags	@""
	.align	4


	//----- nvinfo : EIATTR_CUDA_API_VERSION
	.align		4
        /*0000*/ 	.byte	0x04, 0x37
        /*0002*/ 	.short	(.L_11 - .L_10)
.L_10:
        /*0004*/ 	.word	0x0000007c


	//----- nvinfo : EIATTR_KPARAM_INFO
	.align		4
.L_11:
        /*0008*/ 	.byte	0x04, 0x17
        /*000a*/ 	.short	(.L_13 - .L_12)
.L_12:
        /*000c*/ 	.word	0x00000000
        /*0010*/ 	.short	0x0007
        /*0012*/ 	.short	0x0038
        /*0014*/ 	.byte	0x00, 0xf0, 0x11, 0x00


	//----- nvinfo : EIATTR_KPARAM_INFO
	.align		4
.L_13:
        /*0018*/ 	.byte	0x04, 0x17
        /*001a*/ 	.short	(.L_15 - .L_14)
.L_14:
        /*001c*/ 	.word	0x00000000
        /*0020*/ 	.short	0x0006
        /*0022*/ 	.short	0x0030
        /*0024*/ 	.byte	0x00, 0xf4, 0x21, 0x00


	//----- nvinfo : EIATTR_KPARAM_INFO
	.align		4
.L_15:
        /*0028*/ 	.byte	0x04, 0x17
        /*002a*/ 	.short	(.L_17 - .L_16)
.L_16:
        /*002c*/ 	.word	0x00000000
        /*0030*/ 	.short	0x0005
        /*0032*/ 	.short	0x0028
        /*0034*/ 	.byte	0x00, 0xf4, 0x21, 0x00


	//----- nvinfo : EIATTR_KPARAM_INFO
	.align		4
.L_17:
        /*0038*/ 	.byte	0x04, 0x17
        /*003a*/ 	.short	(.L_19 - .L_18)
.L_18:
        /*003c*/ 	.word	0x00000000
        /*0040*/ 	.short	0x0004
        /*0042*/ 	.short	0x0020
        /*0044*/ 	.byte	0x00, 0xf4, 0x21, 0x00


	//----- nvinfo : EIATTR_KPARAM_INFO
	.align		4
.L_19:
        /*0048*/ 	.byte	0x04, 0x17
        /*004a*/ 	.short	(.L_21 - .L_20)
.L_20:
        /*004c*/ 	.word	0x00000000
        /*0050*/ 	.short	0x0003
        /*0052*/ 	.short	0x0018
        /*0054*/ 	.byte	0x00, 0xf4, 0x21, 0x00


	//----- nvinfo : EIATTR_KPARAM_INFO
	.align		4
.L_21:
        /*0058*/ 	.byte	0x04, 0x17
        /*005a*/ 	.short	(.L_23 - .L_22)
.L_22:
        /*005c*/ 	.word	0x00000000
        /*0060*/ 	.short	0x0002
        /*0062*/ 	.short	0x0010
        /*0064*/ 	.byte	0x00, 0xf4, 0x21, 0x00


	//----- nvinfo : EIATTR_KPARAM_INFO
	.align		4
.L_23:
        /*0068*/ 	.byte	0x04, 0x17
        /*006a*/ 	.short	(.L_25 - .L_24)
.L_24:
        /*006c*/ 	.word	0x00000000
        /*0070*/ 	.short	0x0001
        /*0072*/ 	.short	0x0008
        /*0074*/ 	.byte	0x00, 0xf4, 0x21, 0x00


	//----- nvinfo : EIATTR_KPARAM_INFO
	.align		4
.L_25:
        /*0078*/ 	.byte	0x04, 0x17
        /*007a*/ 	.short	(.L_27 - .L_26)
.L_26:
        /*007c*/ 	.word	0x00000000
        /*0080*/ 	.short	0x0000
        /*0082*/ 	.short	0x0000
        /*0084*/ 	.byte	0x00, 0xf4, 0x21, 0x00


	//----- nvinfo : EIATTR_SPARSE_MMA_MASK
	.align		4
.L_27:
        /*0088*/ 	.byte	0x03, 0x50
        /*008a*/ 	.short	0x0000


	//----- nvinfo : EIATTR_MAXREG_COUNT
	.align		4
        /*008c*/ 	.byte	0x03, 0x1b
        /*008e*/ 	.short	0x00ff


	//----- nvinfo : EIATTR_EXIT_INSTR_OFFSETS
	.align		4
        /*0090*/ 	.byte	0x04, 0x1c
        /*0092*/ 	.short	(.L_29 - .L_28)


	//   ....[0]....
.L_28:
        /*0094*/ 	.word	0x00000380


	//   ....[1]....
        /*0098*/ 	.word	0x000003a0


	//----- nvinfo : EIATTR_REQNTID
	.align		4
.L_29:
        /*009c*/ 	.byte	0x04, 0x10
        /*009e*/ 	.short	(.L_31 - .L_30)
.L_30:
        /*00a0*/ 	.word	0x00000080
        /*00a4*/ 	.word	0x00000001
        /*00a8*/ 	.word	0x00000001


	//----- nvinfo : EIATTR_CBANK_PARAM_SIZE
	.align		4
.L_31:
        /*00ac*/ 	.byte	0x03, 0x19
        /*00ae*/ 	.short	0x003c


	//----- nvinfo : EIATTR_PARAM_CBANK
	.align		4
        /*00b0*/ 	.byte	0x04, 0x0a
        /*00b2*/ 	.short	(.L_33 - .L_32)
	.align		4
.L_32:
        /*00b4*/ 	.word	index@(.nv.constant0.triton_poi_fused__native_batch_norm_legit_no_training_convolution_hardtanh_47)
        /*00b8*/ 	.short	0x0210
        /*00ba*/ 	.short	0x003c


	//----- nvinfo : EIATTR_SW_WAR
	.align		4
.L_33:
        /*00bc*/ 	.byte	0x04, 0x36
        /*00be*/ 	.short	(.L_35 - .L_34)
.L_34:
        /*00c0*/ 	.word	0x00000008
.L_35:


//--------------------- .nv.callgraph             --------------------------
	.section	.nv.callgraph,"",@"SHT_CUDA_CALLGRAPH"
	.align	4
	.sectionentsize	8
	.align		4
        /*0000*/ 	.word	0x00000000
	.align		4
        /*0004*/ 	.word	0xffffffff
	.align		4
        /*0008*/ 	.word	0x00000000
	.align		4
        /*000c*/ 	.word	0xfffffffe
	.align		4
        /*0010*/ 	.word	0x00000000
	.align		4
        /*0014*/ 	.word	0xfffffffd
	.align		4
        /*0018*/ 	.word	0x00000000
	.align		4
        /*001c*/ 	.word	0xfffffffc


//--------------------- .nv.constant4             --------------------------
	.section	.nv.constant4,"a",@progbits
	.align	8
	.align		8
.nv.constant4:
        /*0000*/ 	.dword	_$_str
	.align		8
        /*0008*/ 	.dword	_$_str_$_2


//--------------------- .text.triton_poi_fused__native_batch_norm_legit_no_training_convolution_hardtanh_47 --------------------------
	.section	.text.triton_poi_fused__native_batch_norm_legit_no_training_convolution_hardtanh_47,"ax",@progbits
	.align	128
        .global         triton_poi_fused__native_batch_norm_legit_no_training_convolution_hardtanh_47
        .type           triton_poi_fused__native_batch_norm_legit_no_training_convolution_hardtanh_47,@function
        .size           triton_poi_fused__native_batch_norm_legit_no_training_convolution_hardtanh_47,(.L_x_1 - triton_poi_fused__native_batch_norm_legit_no_training_convolution_hardtanh_47)
        .other          triton_poi_fused__native_batch_norm_legit_no_training_convolution_hardtanh_47,@"STO_CUDA_ENTRY STV_DEFAULT"
triton_poi_fused__native_batch_norm_legit_no_training_convolution_hardtanh_47:
.text.triton_poi_fused__native_batch_norm_legit_no_training_convolution_hardtanh_47:
[----:B------:R-:W0:Y:S01]  /*0000*/  LDC R1, c[0x0][0x28] ;  /* 0x00000a00ff017b82 */ /* 0x000e220000000800 */
[----:B------:R-:W1:Y:S07]  /*0010*/  S2R R2, SR_TID.X ;  /* 0x0000000000027919 */ /* 0x000e6e0000002100 */
[----:B------:R-:W2:Y:S01]  /*0020*/  LDC.64 R12, c[0x0][0x228] ;  /* 0x00008a00ff0c7b82 */ /* 0x000ea20000000a00 */
[----:B------:R-:W-:Y:S01]  /*0030*/  ULDC.64 UR4, c[0x0][0x208] ;  /* 0x0000820000047ab9 */ /* 0x000fe20000000a00 */
[----:B------:R-:W3:Y:S06]  /*0040*/  S2R R3, SR_CTAID.X ;  /* 0x0000000000037919 */ /* 0x000eec0000002500 */
[----:B------:R-:W4:Y:S08]  /*0050*/  LDC.64 R10, c[0x0][0x218] ;  /* 0x00008600ff0a7b82 */ /* 0x000f300000000a00 */
[----:B------:R-:W5:Y:S08]  /*0060*/  LDC.64 R6, c[0x0][0x210] ;  /* 0x00008400ff067b82 */ /* 0x000f700000000a00 */
[----:B------:R-:W5:Y:S01]  /*0070*/  LDC.64 R14, c[0x0][0x220] ;  /* 0x00008800ff0e7b82 */ /* 0x000f620000000a00 */
[----:B-1----:R-:W-:-:S07]  /*0080*/  LOP3.LUT R2, R2, 0x7f, RZ, 0xc0, !PT ;  /* 0x0000007f02027812 */ /* 0x002fce00078ec0ff */
[----:B------:R-:W1:Y:S01]  /*0090*/  LDC.64 R16, c[0x0][0x230] ;  /* 0x00008c00ff107b82 */ /* 0x000e620000000a00 */
[----:B---3--:R-:W-:Y:S01]  /*00a0*/  LEA R3, R3, R2, 0x7 ;  /* 0x0000000203037211 */ /* 0x008fe200078e38ff */
[----:B------:R-:W-:-:S03]  /*00b0*/  HFMA2.MMA R2, -RZ, RZ, 0, 0 ;  /* 0x00000000ff027435 */ /* 0x000fc600000001ff */
[----:B------:R-:W-:-:S07]  /*00c0*/  ISETP.GE.AND P0, PT, R3, 0x2300, PT ;  /* 0x000023000300780c */ /* 0x000fce0003f06270 */
[----:B------:R-:W-:-:S05]  /*00d0*/  IMAD.HI R0, R3, -0x15f15f15, R2 ;  /* 0xea0ea0eb03007827 */ /* 0x000fca00078e0202 */
[----:B------:R-:W-:-:S04]  /*00e0*/  SHF.R.U32.HI R5, RZ, 0x1f, R0 ;  /* 0x0000001fff057819 */ /* 0x000fc80000011600 */
[----:B------:R-:W-:Y:S02]  /*00f0*/  LEA.HI.SX32 R5, R0, R5, 0x19 ;  /* 0x0000000500057211 */ /* 0x000fe400078fcaff */
[----:B------:R-:W-:-:S03]  /*0100*/  MOV R0, RZ ;  /* 0x000000ff00007202 */ /* 0x000fc60000000f00 */
[----:B------:R-:W-:Y:S02]  /*0110*/  IMAD R19, R5, -0x8c, R3 ;  /* 0xffffff7405137824 */ /* 0x000fe400078e0203 */
[----:B------:R-:W3:Y:S02]  /*0120*/  LDC.64 R4, c[0x0][0x238] ;  /* 0x00008e00ff047b82 */ /* 0x000ee40000000a00 */
[----:B--2---:R-:W-:-:S05]  /*0130*/  IMAD.WIDE R12, R19, 0x4, R12 ;  /* 0x00000004130c7825 */ /* 0x004fca00078e020c */
[----:B------:R2:W3:Y:S01]  /*0140*/  @!P0 LDG.E.EL R0, desc[UR4][R12.64] ;  /* 0x000000040c008981 */ /* 0x0004e2000c2e1900 */
[----:B------:R-:W-:Y:S01]  /*0150*/  CS2R R8, SRZ ;  /* 0x0000000000087805 */ /* 0x000fe2000001ff00 */
[----:B----4-:R-:W-:-:S04]  /*0160*/  IMAD.WIDE R10, R19, 0x4, R10 ;  /* 0x00000004130a7825 */ /* 0x010fc800078e020a */
[----:B-----5:R-:W-:Y:S01]  /*0170*/  IMAD.WIDE R6, R3, 0x4, R6 ;  /* 0x0000000403067825 */ /* 0x020fe200078e0206 */
[----:B------:R4:W5:Y:S03]  /*0180*/  @!P0 LDG.E.EL R9, desc[UR4][R10.64] ;  /* 0x000000040a098981 */ /* 0x000966000c2e1900 */
[C---:B0-2---:R-:W-:Y:S01]  /*0190*/  IMAD.WIDE R12, R19.reuse, 0x4, R14 ;  /* 0x00000004130c7825 */ /* 0x045fe200078e020e */
[----:B------:R-:W5:Y:S03]  /*01a0*/  @!P0 LDG.E R2, desc[UR4][R6.64] ;  /* 0x0000000406028981 */ /* 0x000f66000c1e1900 */
[----:B-1----:R-:W-:Y:S01]  /*01b0*/  IMAD.WIDE R14, R19, 0x4, R16 ;  /* 0x00000004130e7825 */ /* 0x002fe200078e0210 */
[----:B------:R-:W2:Y:S01]  /*01c0*/  @!P0 LDG.E.EL R8, desc[UR4][R12.64] ;  /* 0x000000040c088981 */ /* 0x000ea2000c2e1900 */
[----:B------:R-:W-:-:S02]  /*01d0*/  CS2R R16, SRZ ;  /* 0x0000000000107805 */ /* 0x000fc4000001ff00 */
[----:B---3--:R-:W-:-:S04]  /*01e0*/  IMAD.WIDE R4, R19, 0x4, R4 ;  /* 0x0000000413047825 */ /* 0x008fc800078e0204 */
[----:B------:R-:W3:Y:S04]  /*01f0*/  @!P0 LDG.E.EL R16, desc[UR4][R14.64] ;  /* 0x000000040e108981 */ /* 0x000ee8000c2e1900 */
[----:B------:R0:W3:Y:S01]  /*0200*/  @!P0 LDG.E.EL R17, desc[UR4][R4.64] ;  /* 0x0000000404118981 */ /* 0x0000e2000c2e1900 */
[----:B----4-:R-:W-:Y:S01]  /*0210*/  HFMA2.MMA R11, -RZ, RZ, 1.625, 0 ;  /* 0x3e800000ff0b7435 */ /* 0x010fe200000001ff */
[----:B0-----:R-:W0:Y:S01]  /*0220*/  LDC.64 R4, c[0x0][0x240] ;  /* 0x00009000ff047b82 */ /* 0x001e220000000a00 */
[----:B------:R-:W-:-:S04]  /*0230*/  FADD R0, R0, 9.9999997473787516356e-06 ;  /* 0x3727c5ac00007421 */ /* 0x000fc80000000000 */
[----:B------:R-:W1:Y:S02]  /*0240*/  MUFU.SQRT R18, R0 ;  /* 0x0000000000127308 */ /* 0x000e640000002000 */
[C---:B-1----:R-:W-:Y:S02]  /*0250*/  FSETP.GT.AND P1, PT, R18.reuse, 8.50705917302346158658e+37, PT ;  /* 0x7e8000001200780b */ /* 0x042fe40003f24000 */
[----:B------:R-:W-:-:S11]  /*0260*/  FSETP.GEU.AND P2, PT, R18, 1.175494350822287508e-38, PT ;  /* 0x008000001200780b */ /* 0x000fd60003f4e000 */
[----:B------:R-:W-:-:S04]  /*0270*/  @P1 FMUL R18, R18, 0.25 ;  /* 0x3e80000012121820 */ /* 0x000fc80000400000 */
[----:B------:R-:W-:-:S06]  /*0280*/  @!P2 FMUL R18, R18, 16777216 ;  /* 0x4b8000001212a820 */ /* 0x000fcc0000400000 */
[----:B------:R-:W1:Y:S01]  /*0290*/  MUFU.RCP R18, R18 ;  /* 0x0000001200127308 */ /* 0x000e620000001000 */
[----:B------:R-:W-:Y:S01]  /*02a0*/  FSEL R11, R11, 1, P1 ;  /* 0x3f8000000b0b7808 */ /* 0x000fe20000800000 */
[----:B-----5:R-:W-:-:S04]  /*02b0*/  FADD R13, R9, R2 ;  /* 0x00000002090d7221 */ /* 0x020fc80000000000 */
[----:B------:R-:W-:Y:S01]  /*02c0*/  @!P2 FMUL R11, R11, 16777216 ;  /* 0x4b8000000b0ba820 */ /* 0x000fe20000400000 */
[----:B--2---:R-:W-:-:S03]  /*02d0*/  FADD R8, R13, -R8 ;  /* 0x800000080d087221 */ /* 0x004fc60000000000 */
[----:B-1----:R-:W-:-:S04]  /*02e0*/  FMUL R11, R18, R11 ;  /* 0x0000000b120b7220 */ /* 0x002fc80000400000 */
[----:B------:R-:W-:-:S04]  /*02f0*/  FMUL R8, R8, R11 ;  /* 0x0000000b08087220 */ /* 0x000fc80000400000 */
[----:B---3--:R-:W-:-:S05]  /*0300*/  FFMA R8, R8, R16, R17 ;  /* 0x0000001008087223 */ /* 0x008fca0000000011 */
[----:B------:R-:W-:-:S04]  /*0310*/  FSETP.GTU.AND P1, PT, R8, RZ, PT ;  /* 0x000000ff0800720b */ /* 0x000fc80003f2c000 */
[----:B------:R-:W-:-:S04]  /*0320*/  FSEL R9, R8, RZ, P1 ;  /* 0x000000ff08097208 */ /* 0x000fc80000800000 */
[C---:B------:R-:W-:Y:S01]  /*0330*/  FSETP.GEU.AND P1, PT, R9.reuse, 6, PT ;  /* 0x40c000000900780b */ /* 0x040fe20003f2e000 */
[----:B------:R1:W-:Y:S01]  /*0340*/  @!P0 STG.E desc[UR4][R6.64], R13 ;  /* 0x0000000d06008986 */ /* 0x0003e2000c101904 */
[----:B------:R-:W-:Y:S01]  /*0350*/  FSETP.NAN.AND P2, PT, R9, R9, PT ;  /* 0x000000090900720b */ /* 0x000fe20003f48000 */
[----:B0-----:R-:W-:-:S10]  /*0360*/  IMAD.WIDE R2, R3, 0x4, R4 ;  /* 0x0000000403027825 */ /* 0x001fd400078e0204 */
[----:B------:R-:W-:Y:S01]  /*0370*/  @P1 SEL R9, R9, 0x40c00000, P2 ;  /* 0x40c0000009091807 */ /* 0x000fe20001000000 */
[----:B-1----:R-:W-:Y:S06]  /*0380*/  @P0 EXIT ;  /* 0x000000000000094d */ /* 0x002fec0003800000 */
[----:B------:R-:W-:Y:S01]  /*0390*/  STG.E desc[UR4][R2.64], R9 ;  /* 0x0000000902007986 */ /* 0x000fe2000c101904 */
[----:B------:R-:W-:Y:S05]  /*03a0*/  EXIT ;  /* 0x000000000000794d */ /* 0x000fea0003800000 */
.L_x_0:
[----:B------:R-:W-:-:S00]  /*03b0*/  BRA `(.L_x_0) ;  /* 0xfffffffc00fc7947 */ /* 0x000fc0000383ffff */
[----:B------:R-:W-:-:S00]  /*03c0*/  NOP ;  /* 0x0000000000007918 */ /* 0x000fc00000000000 */
        /* <DEDUP_REMOVED lines=11> */
.L_x_1:


//--------------------- .nv.global.init           --------------------------
	.section	.nv.global.init,"aw",@progbits
.nv.global.init:
	.type		_$_str,@object
	.size		_$_str,(_$_str_$_2 - _$_str)
_$_str:
        /*0000*/ 	.byte	0x5f, 0x5f, 0x43, 0x55, 0x44, 0x41, 0x5f, 0x46, 0x54, 0x5a, 0x00
	.type		_$_str_$_2,@object
	.size		_$_str_$_2,(.L_1 - _$_str_$_2)
_$_str_$_2:
        /*000b*/ 	.byte	0x5f, 0x5f, 0x43, 0x55, 0x44, 0x41, 0x5f, 0x50, 0x52, 0x45, 0x43, 0x5f, 0x53, 0x51, 0x52, 0x54
        /*001b*/ 	.byte	0x00
.L_1:


//--------------------- .nv.constant0.triton_poi_fused__native_batch_norm_legit_no_training_convolution_hardtanh_47 --------------------------
	.section	.nv.constant0.triton_poi_fused__native_batch_norm_legit_no_training_convolution_hardtanh_47,"a",@progbits
	.sectionflags	@""
	.align	4
.nv.constant0.triton_poi_fused__native_batch_norm_legit_no_training_convolution_hardtanh_47:
	.zero		588
